//
// Generated by NVIDIA NVVM Compiler
//
// Compiler Build ID: CL-36424714
// Cuda compilation tools, release 13.0, V13.0.88
// Based on NVVM 20.0.0
//

.version 9.0
.target sm_100
.address_size 64

	// .globl	_Z19selectionSortKernelPiS_i

.visible .entry _Z19selectionSortKernelPiS_i(
	.param .u64 .ptr .align 1 _Z19selectionSortKernelPiS_i_param_0,
	.param .u64 .ptr .align 1 _Z19selectionSortKernelPiS_i_param_1,
	.param .u32 _Z19selectionSortKernelPiS_i_param_2
)
{
	.reg .pred 	%p<85>;
	.reg .b32 	%r<100>;
	.reg .b64 	%rd<23>;

	ld.param.u64 	%rd9, [_Z19selectionSortKernelPiS_i_param_0];
	ld.param.u64 	%rd7, [_Z19selectionSortKernelPiS_i_param_1];
	ld.param.u32 	%r25, [_Z19selectionSortKernelPiS_i_param_2];
	cvta.to.global.u64 	%rd1, %rd9;
	mov.u32 	%r26, %tid.x;
	mov.u32 	%r27, %ctaid.x;
	mov.u32 	%r28, %ntid.x;
	mad.lo.s32 	%r1, %r27, %r28, %r26;
	mul.wide.s32 	%rd10, %r1, 4;
	add.s64 	%rd11, %rd1, %rd10;
	ld.global.u32 	%r2, [%rd11];
	setp.lt.s32 	%p1, %r25, 1;
	mov.b64 	%rd22, 0;
	@%p1 bra 	$L__BB0_13;
	and.b32  	%r3, %r25, 7;
	setp.lt.u32 	%p2, %r25, 8;
	mov.b32 	%r94, 0;
	mov.u32 	%r99, %r94;
	@%p2 bra 	$L__BB0_4;
	and.b32  	%r94, %r25, 2147483640;
	add.s64 	%rd21, %rd1, 16;
	mov.b32 	%r88, 0;
	mov.u32 	%r99, %r88;
$L__BB0_3:
	.pragma "nounroll";
	ld.global.u32 	%r32, [%rd21+-16];
	setp.lt.s32 	%p3, %r32, %r2;
	setp.eq.s32 	%p4, %r32, %r2;
	setp.lt.s32 	%p5, %r88, %r1;
	and.pred  	%p6, %p5, %p4;
	or.pred  	%p7, %p3, %p6;
	selp.u32 	%r33, 1, 0, %p7;
	add.s32 	%r34, %r99, %r33;
	ld.global.u32 	%r35, [%rd21+-12];
	setp.lt.s32 	%p8, %r35, %r2;
	setp.eq.s32 	%p9, %r35, %r2;
	add.s32 	%r36, %r88, 1;
	setp.lt.s32 	%p10, %r36, %r1;
	and.pred  	%p11, %p10, %p9;
	or.pred  	%p12, %p8, %p11;
	selp.u32 	%r37, 1, 0, %p12;
	add.s32 	%r38, %r34, %r37;
	ld.global.u32 	%r39, [%rd21+-8];
	setp.lt.s32 	%p13, %r39, %r2;
	setp.eq.s32 	%p14, %r39, %r2;
	add.s32 	%r40, %r88, 2;
	setp.lt.s32 	%p15, %r40, %r1;
	and.pred  	%p16, %p15, %p14;
	or.pred  	%p17, %p13, %p16;
	selp.u32 	%r41, 1, 0, %p17;
	add.s32 	%r42, %r38, %r41;
	ld.global.u32 	%r43, [%rd21+-4];
	setp.lt.s32 	%p18, %r43, %r2;
	setp.eq.s32 	%p19, %r43, %r2;
	add.s32 	%r44, %r88, 3;
	setp.lt.s32 	%p20, %r44, %r1;
	and.pred  	%p21, %p20, %p19;
	or.pred  	%p22, %p18, %p21;
	selp.u32 	%r45, 1, 0, %p22;
	add.s32 	%r46, %r42, %r45;
	ld.global.u32 	%r47, [%rd21];
	setp.lt.s32 	%p23, %r47, %r2;
	setp.eq.s32 	%p24, %r47, %r2;
	add.s32 	%r48, %r88, 4;
	setp.lt.s32 	%p25, %r48, %r1;
	and.pred  	%p26, %p25, %p24;
	or.pred  	%p27, %p23, %p26;
	selp.u32 	%r49, 1, 0, %p27;
	add.s32 	%r50, %r46, %r49;
	ld.global.u32 	%r51, [%rd21+4];
	setp.lt.s32 	%p28, %r51, %r2;
	setp.eq.s32 	%p29, %r51, %r2;
	add.s32 	%r52, %r88, 5;
	setp.lt.s32 	%p30, %r52, %r1;
	and.pred  	%p31, %p30, %p29;
	or.pred  	%p32, %p28, %p31;
	selp.u32 	%r53, 1, 0, %p32;
	add.s32 	%r54, %r50, %r53;
	ld.global.u32 	%r55, [%rd21+8];
	setp.lt.s32 	%p33, %r55, %r2;
	setp.eq.s32 	%p34, %r55, %r2;
	add.s32 	%r56, %r88, 6;
	setp.lt.s32 	%p35, %r56, %r1;
	and.pred  	%p36, %p35, %p34;
	or.pred  	%p37, %p33, %p36;
	selp.u32 	%r57, 1, 0, %p37;
	add.s32 	%r58, %r54, %r57;
	ld.global.u32 	%r59, [%rd21+12];
	setp.lt.s32 	%p38, %r59, %r2;
	setp.eq.s32 	%p39, %r59, %r2;
	add.s32 	%r60, %r88, 7;
	setp.lt.s32 	%p40, %r60, %r1;
	and.pred  	%p41, %p40, %p39;
	or.pred  	%p42, %p38, %p41;
	selp.u32 	%r61, 1, 0, %p42;
	add.s32 	%r99, %r58, %r61;
	add.s64 	%rd21, %rd21, 32;
	add.s32 	%r88, %r88, 8;
	setp.ne.s32 	%p43, %r88, %r94;
	@%p43 bra 	$L__BB0_3;
$L__BB0_4:
	setp.eq.s32 	%p44, %r3, 0;
	@%p44 bra 	$L__BB0_12;
	and.b32  	%r12, %r25, 3;
	setp.lt.u32 	%p45, %r3, 4;
	@%p45 bra 	$L__BB0_7;
	mul.wide.u32 	%rd12, %r94, 4;
	add.s64 	%rd13, %rd1, %rd12;
	ld.global.u32 	%r63, [%rd13];
	setp.lt.s32 	%p46, %r63, %r2;
	setp.eq.s32 	%p47, %r63, %r2;
	setp.lt.s32 	%p48, %r94, %r1;
	and.pred  	%p49, %p48, %p47;
	or.pred  	%p50, %p46, %p49;
	selp.u32 	%r64, 1, 0, %p50;
	add.s32 	%r65, %r99, %r64;
	add.s32 	%r66, %r94, 1;
	ld.global.u32 	%r67, [%rd13+4];
	setp.lt.s32 	%p51, %r67, %r2;
	setp.eq.s32 	%p52, %r67, %r2;
	setp.lt.s32 	%p53, %r66, %r1;
	and.pred  	%p54, %p53, %p52;
	or.pred  	%p55, %p51, %p54;
	selp.u32 	%r68, 1, 0, %p55;
	add.s32 	%r69, %r65, %r68;
	add.s32 	%r70, %r94, 2;
	ld.global.u32 	%r71, [%rd13+8];
	setp.lt.s32 	%p56, %r71, %r2;
	setp.eq.s32 	%p57, %r71, %r2;
	setp.lt.s32 	%p58, %r70, %r1;
	and.pred  	%p59, %p58, %p57;
	or.pred  	%p60, %p56, %p59;
	selp.u32 	%r72, 1, 0, %p60;
	add.s32 	%r73, %r69, %r72;
	add.s32 	%r74, %r94, 3;
	ld.global.u32 	%r75, [%rd13+12];
	setp.lt.s32 	%p61, %r75, %r2;
	setp.eq.s32 	%p62, %r75, %r2;
	setp.lt.s32 	%p63, %r74, %r1;
	and.pred  	%p64, %p63, %p62;
	or.pred  	%p65, %p61, %p64;
	selp.u32 	%r76, 1, 0, %p65;
	add.s32 	%r99, %r73, %r76;
	add.s32 	%r94, %r94, 4;
$L__BB0_7:
	setp.eq.s32 	%p66, %r12, 0;
	@%p66 bra 	$L__BB0_12;
	setp.eq.s32 	%p67, %r12, 1;
	@%p67 bra 	$L__BB0_10;
	mul.wide.u32 	%rd14, %r94, 4;
	add.s64 	%rd15, %rd1, %rd14;
	ld.global.u32 	%r78, [%rd15];
	setp.lt.s32 	%p68, %r78, %r2;
	setp.eq.s32 	%p69, %r78, %r2;
	setp.lt.s32 	%p70, %r94, %r1;
	and.pred  	%p71, %p70, %p69;
	or.pred  	%p72, %p68, %p71;
	selp.u32 	%r79, 1, 0, %p72;
	add.s32 	%r80, %r99, %r79;
	add.s32 	%r81, %r94, 1;
	ld.global.u32 	%r82, [%rd15+4];
	setp.lt.s32 	%p73, %r82, %r2;
	setp.eq.s32 	%p74, %r82, %r2;
	setp.lt.s32 	%p75, %r81, %r1;
	and.pred  	%p76, %p75, %p74;
	or.pred  	%p77, %p73, %p76;
	selp.u32 	%r83, 1, 0, %p77;
	add.s32 	%r99, %r80, %r83;
	add.s32 	%r94, %r94, 2;
$L__BB0_10:
	and.b32  	%r84, %r25, 1;
	setp.eq.b32 	%p78, %r84, 1;
	not.pred 	%p79, %p78;
	@%p79 bra 	$L__BB0_12;
	mul.wide.u32 	%rd16, %r94, 4;
	add.s64 	%rd17, %rd1, %rd16;
	ld.global.u32 	%r85, [%rd17];
	setp.lt.s32 	%p80, %r85, %r2;
	setp.eq.s32 	%p81, %r85, %r2;
	setp.lt.s32 	%p82, %r94, %r1;
	and.pred  	%p83, %p82, %p81;
	or.pred  	%p84, %p80, %p83;
	selp.u32 	%r87, 1, 0, %p84;
	add.s32 	%r99, %r99, %r87;
$L__BB0_12:
	cvt.u64.u32 	%rd22, %r99;
$L__BB0_13:
	cvta.to.global.u64 	%rd18, %rd7;
	shl.b64 	%rd19, %rd22, 2;
	add.s64 	%rd20, %rd18, %rd19;
	st.global.u32 	[%rd20], %r2;
	ret;

}


// ===== COMPILED SASS (sm_100) =====

	.target	sm_100

	.elftype	@"ET_EXEC"


//--------------------- .note.nv.tkinfo           --------------------------
	.section	.note.nv.tkinfo,"",@"SHT_NOTE"
	.sectionflags	@"SHF_NOTE_NV_TKINFO"
	.tkinfo
        /*0018*/ 	.word	0x00000002
        /*0030*/ 	.string	""
        /*0030*/ 	.string	"ptxas"
        /*0030*/ 	.string	"Cuda compilation tools, release 13.0, V13.0.88"
        /*0030*/ 	.string	"Build cuda_13.0.r13.0/compiler.36424714_0"
        /*0030*/ 	.string	"-arch sm_100 -m 64 "



//--------------------- .note.nv.cuinfo           --------------------------
	.section	.note.nv.cuinfo,"",@"SHT_NOTE"
	.sectionflags	@"SHF_NOTE_NV_CUINFO"
        /*0018*/ 	.short	0x0002
        /*001a*/ 	.short	0x0064
        /*001c*/ 	.short	0x0082
	.zero		2


//--------------------- .nv.info                  --------------------------
	.section	.nv.info,"",@"SHT_CUDA_INFO"
	.align	4


	//----- nvinfo : EIATTR_REGCOUNT
	.align		4
        /*0000*/ 	.byte	0x04, 0x2f
        /*0002*/ 	.short	(.L_1 - .L_0)
	.align		4
.L_0:
        /*0004*/ 	.word	index@(_Z19selectionSortKernelPiS_i)
        /*0008*/ 	.word	0x0000001a


	//----- nvinfo : EIATTR_FRAME_SIZE
	.align		4
.L_1:
        /*000c*/ 	.byte	0x04, 0x11
        /*000e*/ 	.short	(.L_3 - .L_2)
	.align		4
.L_2:
        /*0010*/ 	.word	index@(_Z19selectionSortKernelPiS_i)
        /*0014*/ 	.word	0x00000000


	//----- nvinfo : EIATTR_MIN_STACK_SIZE
	.align		4
.L_3:
        /*0018*/ 	.byte	0x04, 0x12
        /*001a*/ 	.short	(.L_5 - .L_4)
	.align		4
.L_4:
        /*001c*/ 	.word	index@(_Z19selectionSortKernelPiS_i)
        /*0020*/ 	.word	0x00000000
.L_5:


//--------------------- .nv.compat                --------------------------
	.section	.nv.compat,"",@"SHT_CUDA_COMPAT_INFO"
	.align	4
        /*0000*/ 	.byte	0x02, 0x09, 0x00, 0x00, 0x02, 0x02, 0x01, 0x00, 0x02, 0x05, 0x05, 0x00, 0x03, 0x07, 0x01, 0x01
        /*0010*/ 	.byte	0x02, 0x03, 0x00, 0x00, 0x02, 0x06, 0x01, 0x00, 0x04, 0x0b, 0x08, 0x00, 0x09, 0x00, 0x00, 0x00
        /*0020*/ 	.byte	0x00, 0x00, 0x00, 0x00


//--------------------- .nv.info._Z19selectionSortKernelPiS_i --------------------------
	.section	.nv.info._Z19selectionSortKernelPiS_i,"",@"SHT_CUDA_INFO"
	.sectionflags	@""
	.align	4


	//----- nvinfo : EIATTR_CUDA_API_VERSION
	.align		4
        /*0000*/ 	.byte	0x04, 0x37
        /*0002*/ 	.short	(.L_7 - .L_6)
.L_6:
        /*0004*/ 	.word	0x00000082


	//----- nvinfo : EIATTR_KPARAM_INFO
	.align		4
.L_7:
        /*0008*/ 	.byte	0x04, 0x17
        /*000a*/ 	.short	(.L_9 - .L_8)
.L_8:
        /*000c*/ 	.word	0x00000000
        /*0010*/ 	.short	0x0002
        /*0012*/ 	.short	0x0010
        /*0014*/ 	.byte	0x00, 0xf0, 0x11, 0x00


	//----- nvinfo : EIATTR_KPARAM_INFO
	.align		4
.L_9:
        /*0018*/ 	.byte	0x04, 0x17
        /*001a*/ 	.short	(.L_11 - .L_10)
.L_10:
        /*001c*/ 	.word	0x00000000
        /*0020*/ 	.short	0x0001
        /*0022*/ 	.short	0x0008
        /*0024*/ 	.byte	0x00, 0xf5, 0x21, 0x00


	//----- nvinfo : EIATTR_KPARAM_INFO
	.align		4
.L_11:
        /*0028*/ 	.byte	0x04, 0x17
        /*002a*/ 	.short	(.L_13 - .L_12)
.L_12:
        /*002c*/ 	.word	0x00000000
        /*0030*/ 	.short	0x0000
        /*0032*/ 	.short	0x0000
        /*0034*/ 	.byte	0x00, 0xf5, 0x21, 0x00


	//----- nvinfo : EIATTR_SPARSE_MMA_MASK
	.align		4
.L_13:
        /*0038*/ 	.byte	0x03, 0x50
        /*003a*/ 	.short	0x0000


	//----- nvinfo : EIATTR_MAXREG_COUNT
	.align		4
        /*003c*/ 	.byte	0x03, 0x1b
        /*003e*/ 	.short	0x00ff


	//----- nvinfo : EIATTR_MERCURY_ISA_VERSION
	.align		4
        /*0040*/ 	.byte	0x03, 0x5f
        /*0042*/ 	.short	0x0101


	//----- nvinfo : EIATTR_VRC_CTA_INIT_COUNT
	.align		4
        /*0044*/ 	.byte	0x02, 0x4a
	.zero		1
	.zero		1


	//----- nvinfo : EIATTR_EXIT_INSTR_OFFSETS
	.align		4
        /*0048*/ 	.byte	0x04, 0x1c
        /*004a*/ 	.short	(.L_15 - .L_14)


	//   ....[0]....
.L_14:
        /*004c*/ 	.word	0x00000a00


	//----- nvinfo : EIATTR_CBANK_PARAM_SIZE
	.align		4
.L_15:
        /*0050*/ 	.byte	0x03, 0x19
        /*0052*/ 	.short	0x0014


	//----- nvinfo : EIATTR_PARAM_CBANK
	.align		4
        /*0054*/ 	.byte	0x04, 0x0a
        /*0056*/ 	.short	(.L_17 - .L_16)
	.align		4
.L_16:
        /*0058*/ 	.word	index@(.nv.constant0._Z19selectionSortKernelPiS_i)
        /*005c*/ 	.short	0x0380
        /*005e*/ 	.short	0x0014


	//----- nvinfo : EIATTR_SW_WAR
	.align		4
.L_17:
        /*0060*/ 	.byte	0x04, 0x36
        /*0062*/ 	.short	(.L_19 - .L_18)
.L_18:
        /*0064*/ 	.word	0x00000008
.L_19:


//--------------------- .nv.callgraph             --------------------------
	.section	.nv.callgraph,"",@"SHT_CUDA_CALLGRAPH"
	.align	4
	.sectionentsize	8
	.align		4
        /*0000*/ 	.word	0x00000000
	.align		4
        /*0004*/ 	.word	0xffffffff
	.align		4
        /*0008*/ 	.word	0x00000000
	.align		4
        /*000c*/ 	.word	0xfffffffe
	.align		4
        /*0010*/ 	.word	0x00000000
	.align		4
        /*0014*/ 	.word	0xfffffffd
	.align		4
        /*0018*/ 	.word	0x00000000
	.align		4
        /*001c*/ 	.word	0xfffffffc


//--------------------- .text._Z19selectionSortKernelPiS_i --------------------------
	.section	.text._Z19selectionSortKernelPiS_i,"ax",@progbits
	.align	128
        .global         _Z19selectionSortKernelPiS_i
        .type           _Z19selectionSortKernelPiS_i,@function
        .size           _Z19selectionSortKernelPiS_i,(.L_x_6 - _Z19selectionSortKernelPiS_i)
        .other          _Z19selectionSortKernelPiS_i,@"STO_CUDA_ENTRY STV_DEFAULT"
_Z19selectionSortKernelPiS_i:
.text._Z19selectionSortKernelPiS_i:
[----:B------:R-:W-:Y:S01]  /*0000*/  LDC R1, c[0x0][0x37c] ;  /* 0x0000df00ff017b82 */ /* 0x000fe20000000800 */
[----:B------:R-:W0:Y:S07]  /*0010*/  S2R R7, SR_TID.X ;  /* 0x0000000000077919 */ /* 0x000e2e0000002100 */
[----:B------:R-:W1:Y:S01]  /*0020*/  LDC R6, c[0x0][0x390] ;  /* 0x0000e400ff067b82 */ /* 0x000e620000000800 */
[----:B------:R-:W2:Y:S07]  /*0030*/  LDCU.64 UR6, c[0x0][0x358] ;  /* 0x00006b00ff0677ac */ /* 0x000eae0008000a00 */
[----:B------:R-:W0:Y:S08]  /*0040*/  S2UR UR4, SR_CTAID.X ;  /* 0x00000000000479c3 */ /* 0x000e300000002500 */
[----:B------:R-:W0:Y:S08]  /*0050*/  LDC R0, c[0x0][0x360] ;  /* 0x0000d800ff007b82 */ /* 0x000e300000000800 */
[----:B------:R-:W3:Y:S01]  /*0060*/  LDC.64 R2, c[0x0][0x380] ;  /* 0x0000e000ff027b82 */ /* 0x000ee20000000a00 */
[----:B-1----:R-:W-:-:S02]  /*0070*/  ISETP.GE.AND P0, PT, R6, 0x1, PT ;  /* 0x000000010600780c */ /* 0x002fc40003f06270 */
[----:B------:R-:W-:Y:S01]  /*0080*/  CS2R R10, SRZ ;  /* 0x00000000000a7805 */ /* 0x000fe2000001ff00 */
[----:B0-----:R-:W-:-:S04]  /*0090*/  IMAD R7, R0, UR4, R7 ;  /* 0x0000000400077c24 */ /* 0x001fc8000f8e0207 */
[----:B---3--:R-:W-:-:S05]  /*00a0*/  IMAD.WIDE R4, R7, 0x4, R2 ;  /* 0x0000000407047825 */ /* 0x008fca00078e0202 */
[----:B--2---:R0:W5:Y:S01]  /*00b0*/  LDG.E R0, desc[UR6][R4.64] ;  /* 0x0000000604007981 */ /* 0x004162000c1e1900 */
[----:B------:R-:W-:Y:S05]  /*00c0*/  @!P0 BRA `(.L_x_0) ;  /* 0x00000008003c8947 */ /* 0x000fea0003800000 */
[C---:B------:R-:W-:Y:S01]  /*00d0*/  ISETP.GE.U32.AND P0, PT, R6.reuse, 0x8, PT ;  /* 0x000000080600780c */ /* 0x040fe20003f06070 */
[----:B------:R-:W-:Y:S01]  /*00e0*/  IMAD.MOV.U32 R8, RZ, RZ, RZ ;  /* 0x000000ffff087224 */ /* 0x000fe200078e00ff */
[----:B------:R-:W-:Y:S01]  /*00f0*/  LOP3.LUT R12, R6, 0x7, RZ, 0xc0, !PT ;  /* 0x00000007060c7812 */ /* 0x000fe200078ec0ff */
[----:B------:R-:W-:-:S03]  /*0100*/  IMAD.MOV.U32 R10, RZ, RZ, RZ ;  /* 0x000000ffff0a7224 */ /* 0x000fc600078e00ff */
[----:B------:R-:W-:-:S07]  /*0110*/  ISETP.NE.AND P2, PT, R12, RZ, PT ;  /* 0x000000ff0c00720c */ /* 0x000fce0003f45270 */
[----:B------:R-:W-:Y:S06]  /*0120*/  @!P0 BRA `(.L_x_1) ;  /* 0x0000000400108947 */ /* 0x000fec0003800000 */
[----:B------:R-:W1:Y:S01]  /*0130*/  LDCU.64 UR4, c[0x0][0x380] ;  /* 0x00007000ff0477ac */ /* 0x000e620008000a00 */
[----:B------:R-:W-:Y:S01]  /*0140*/  LOP3.LUT R8, R6, 0x7ffffff8, RZ, 0xc0, !PT ;  /* 0x7ffffff806087812 */ /* 0x000fe200078ec0ff */
[----:B------:R-:W-:Y:S01]  /*0150*/  IMAD.MOV.U32 R10, RZ, RZ, RZ ;  /* 0x000000ffff0a7224 */ /* 0x000fe200078e00ff */
[----:B-1----:R-:W-:-:S04]  /*0160*/  UIADD3 UR4, UP0, UPT, UR4, 0x10, URZ ;  /* 0x0000001004047890 */ /* 0x002fc8000ff1e0ff */
[----:B------:R-:W-:Y:S02]  /*0170*/  UIADD3.X UR5, UPT, UPT, URZ, UR5, URZ, UP0, !UPT ;  /* 0x00000005ff057290 */ /* 0x000fe400087fe4ff */
[----:B0-----:R-:W-:Y:S01]  /*0180*/  IMAD.U32 R4, RZ, RZ, UR4 ;  /* 0x00000004ff047e24 */ /* 0x001fe2000f8e00ff */
[----:B------:R-:W-:-:S03]  /*0190*/  UMOV UR4, URZ ;  /* 0x000000ff00047c82 */ /* 0x000fc60008000000 */
[----:B------:R-:W-:-:S07]  /*01a0*/  IMAD.U32 R5, RZ, RZ, UR5 ;  /* 0x00000005ff057e24 */ /* 0x000fce000f8e00ff */
.L_x_2:
[----:B------:R-:W2:Y:S04]  /*01b0*/  LDG.E R9, desc[UR6][R4.64+-0x10] ;  /* 0xfffff00604097981 */ /* 0x000ea8000c1e1900 */
[----:B------:R-:W3:Y:S04]  /*01c0*/  LDG.E R11, desc[UR6][R4.64+-0xc] ;  /* 0xfffff406040b7981 */ /* 0x000ee8000c1e1900 */
[----:B------:R-:W4:Y:S04]  /*01d0*/  LDG.E R13, desc[UR6][R4.64+-0x8] ;  /* 0xfffff806040d7981 */ /* 0x000f28000c1e1900 */
[----:B------:R-:W4:Y:S04]  /*01e0*/  LDG.E R15, desc[UR6][R4.64+-0x4] ;  /* 0xfffffc06040f7981 */ /* 0x000f28000c1e1900 */
[----:B------:R-:W4:Y:S04]  /*01f0*/  LDG.E R17, desc[UR6][R4.64] ;  /* 0x0000000604117981 */ /* 0x000f28000c1e1900 */
[----:B------:R-:W4:Y:S04]  /*0200*/  LDG.E R19, desc[UR6][R4.64+0x4] ;  /* 0x0000040604137981 */ /* 0x000f28000c1e1900 */
[----:B------:R-:W4:Y:S04]  /*0210*/  LDG.E R21, desc[UR6][R4.64+0x8] ;  /* 0x0000080604157981 */ /* 0x000f28000c1e1900 */
[----:B------:R-:W4:Y:S01]  /*0220*/  LDG.E R23, desc[UR6][R4.64+0xc] ;  /* 0x00000c0604177981 */ /* 0x000f22000c1e1900 */
[----:B------:R-:W-:Y:S01]  /*0230*/  UIADD3 UR5, UPT, UPT, UR4, 0x1, URZ ;  /* 0x0000000104057890 */ /* 0x000fe2000fffe0ff */
[----:B--2--5:R-:W-:-:S04]  /*0240*/  ISETP.NE.AND P1, PT, R9, R0, PT ;  /* 0x000000000900720c */ /* 0x024fc80003f25270 */
[----:B------:R-:W-:Y:S02]  /*0250*/  ISETP.GT.AND P1, PT, R7, UR4, !P1 ;  /* 0x0000000407007c0c */ /* 0x000fe4000cf24270 */
[-C--:B---3--:R-:W-:Y:S02]  /*0260*/  ISETP.NE.AND P0, PT, R11, R0.reuse, PT ;  /* 0x000000000b00720c */ /* 0x088fe40003f05270 */
[-C--:B------:R-:W-:Y:S01]  /*0270*/  ISETP.LT.OR P1, PT, R9, R0.reuse, P1 ;  /* 0x000000000900720c */ /* 0x080fe20000f21670 */
[----:B------:R-:W-:Y:S01]  /*0280*/  VIADD R9, R10, 0x1 ;  /* 0x000000010a097836 */ /* 0x000fe20000000000 */
[----:B------:R-:W-:Y:S01]  /*0290*/  ISETP.GT.AND P0, PT, R7, UR5, !P0 ;  /* 0x0000000507007c0c */ /* 0x000fe2000c704270 */
[----:B------:R-:W-:Y:S01]  /*02a0*/  UIADD3 UR5, UPT, UPT, UR4, 0x2, URZ ;  /* 0x0000000204057890 */ /* 0x000fe2000fffe0ff */
[-C--:B----4-:R-:W-:Y:S02]  /*02b0*/  ISETP.NE.AND P3, PT, R13, R0.reuse, PT ;  /* 0x000000000d00720c */ /* 0x090fe40003f65270 */
[----:B------:R-:W-:-:S07]  /*02c0*/  ISETP.LT.OR P0, PT, R11, R0, P0 ;  /* 0x000000000b00720c */ /* 0x000fce0000701670 */
[----:B------:R-:W-:Y:S01]  /*02d0*/  @!P1 IMAD.MOV R9, RZ, RZ, R10 ;  /* 0x000000ffff099224 */ /* 0x000fe200078e020a */
[----:B------:R-:W-:Y:S01]  /*02e0*/  ISETP.GT.AND P1, PT, R7, UR5, !P3 ;  /* 0x0000000507007c0c */ /* 0x000fe2000df24270 */
[----:B------:R-:W-:Y:S01]  /*02f0*/  UIADD3 UR5, UPT, UPT, UR4, 0x3, URZ ;  /* 0x0000000304057890 */ /* 0x000fe2000fffe0ff */
[-C--:B------:R-:W-:Y:S01]  /*0300*/  ISETP.NE.AND P3, PT, R15, R0.reuse, PT ;  /* 0x000000000f00720c */ /* 0x080fe20003f65270 */
[----:B------:R-:W-:Y:S01]  /*0310*/  VIADD R10, R9, 0x1 ;  /* 0x00000001090a7836 */ /* 0x000fe20000000000 */
[----:B------:R-:W-:Y:S01]  /*0320*/  ISETP.LT.OR P1, PT, R13, R0, P1 ;  /* 0x000000000d00720c */ /* 0x000fe20000f21670 */
[----:B------:R-:W-:Y:S02]  /*0330*/  @!P0 IMAD.MOV R10, RZ, RZ, R9 ;  /* 0x000000ffff0a8224 */ /* 0x000fe400078e0209 */
[----:B------:R-:W-:Y:S01]  /*0340*/  ISETP.GT.AND P3, PT, R7, UR5, !P3 ;  /* 0x0000000507007c0c */ /* 0x000fe2000df64270 */
[----:B------:R-:W-:Y:S01]  /*0350*/  UIADD3 UR5, UPT, UPT, UR4, 0x4, URZ ;  /* 0x0000000404057890 */ /* 0x000fe2000fffe0ff */
[----:B------:R-:W-:-:S02]  /*0360*/  VIADD R9, R10, 0x1 ;  /* 0x000000010a097836 */ /* 0x000fc40000000000 */
[-C--:B------:R-:W-:Y:S02]  /*0370*/  ISETP.LT.OR P0, PT, R15, R0.reuse, P3 ;  /* 0x000000000f00720c */ /* 0x080fe40001f01670 */
[----:B------:R-:W-:-:S04]  /*0380*/  ISETP.NE.AND P3, PT, R17, R0, PT ;  /* 0x000000001100720c */ /* 0x000fc80003f65270 */
[----:B------:R-:W-:Y:S01]  /*0390*/  @!P1 IMAD.MOV R9, RZ, RZ, R10 ;  /* 0x000000ffff099224 */ /* 0x000fe200078e020a */
[----:B------:R-:W-:Y:S01]  /*03a0*/  ISETP.GT.AND P1, PT, R7, UR5, !P3 ;  /* 0x0000000507007c0c */ /* 0x000fe2000df24270 */
[----:B------:R-:W-:Y:S01]  /*03b0*/  UIADD3 UR5, UPT, UPT, UR4, 0x5, URZ ;  /* 0x0000000504057890 */ /* 0x000fe2000fffe0ff */
[-C--:B------:R-:W-:Y:S01]  /*03c0*/  ISETP.NE.AND P3, PT, R19, R0.reuse, PT ;  /* 0x000000001300720c */ /* 0x080fe20003f65270 */
[----:B------:R-:W-:Y:S01]  /*03d0*/  VIADD R10, R9, 0x1 ;  /* 0x00000001090a7836 */ /* 0x000fe20000000000 */
[-C--:B------:R-:W-:Y:S02]  /*03e0*/  ISETP.LT.OR P1, PT, R17, R0.reuse, P1 ;  /* 0x000000001100720c */ /* 0x080fe40000f21670 */
[----:B------:R-:W-:Y:S01]  /*03f0*/  @!P0 IMAD.MOV R10, RZ, RZ, R9 ;  /* 0x000000ffff0a8224 */ /* 0x000fe200078e0209 */
[----:B------:R-:W-:Y:S01]  /*0400*/  ISETP.GT.AND P3, PT, R7, UR5, !P3 ;  /* 0x0000000507007c0c */ /* 0x000fe2000df64270 */
[----:B------:R-:W-:Y:S02]  /*0410*/  UIADD3 UR5, UPT, UPT, UR4, 0x6, URZ ;  /* 0x0000000604057890 */ /* 0x000fe4000fffe0ff */
[----:B------:R-:W-:Y:S01]  /*0420*/  VIADD R9, R10, 0x1 ;  /* 0x000000010a097836 */ /* 0x000fe20000000000 */
[----:B------:R-:W-:-:S02]  /*0430*/  ISETP.LT.OR P0, PT, R19, R0, P3 ;  /* 0x000000001300720c */ /* 0x000fc40001f01670 */
[----:B------:R-:W-:-:S04]  /*0440*/  ISETP.NE.AND P3, PT, R21, R0, PT ;  /* 0x000000001500720c */ /* 0x000fc80003f65270 */
[----:B------:R-:W-:Y:S01]  /*0450*/  @!P1 IMAD.MOV R9, RZ, RZ, R10 ;  /* 0x000000ffff099224 */ /* 0x000fe200078e020a */
[----:B------:R-:W-:Y:S01]  /*0460*/  ISETP.GT.AND P1, PT, R7, UR5, !P3 ;  /* 0x0000000507007c0c */ /* 0x000fe2000df24270 */
[----:B------:R-:W-:Y:S01]  /*0470*/  UIADD3 UR5, UPT, UPT, UR4, 0x7, URZ ;  /* 0x0000000704057890 */ /* 0x000fe2000fffe0ff */
[-C--:B------:R-:W-:Y:S01]  /*0480*/  ISETP.NE.AND P3, PT, R23, R0.reuse, PT ;  /* 0x000000001700720c */ /* 0x080fe20003f65270 */
[----:B------:R-:W-:Y:S01]  /*0490*/  UIADD3 UR4, UPT, UPT, UR4, 0x8, URZ ;  /* 0x0000000804047890 */ /* 0x000fe2000fffe0ff */
[----:B------:R-:W-:Y:S01]  /*04a0*/  ISETP.LT.OR P1, PT, R21, R0, P1 ;  /* 0x000000001500720c */ /* 0x000fe20000f21670 */
[----:B------:R-:W-:Y:S02]  /*04b0*/  VIADD R10, R9, 0x1 ;  /* 0x00000001090a7836 */ /* 0x000fe40000000000 */
[----:B------:R-:W-:Y:S01]  /*04c0*/  ISETP.GT.AND P3, PT, R7, UR5, !P3 ;  /* 0x0000000507007c0c */ /* 0x000fe2000df64270 */
[----:B------:R-:W-:Y:S01]  /*04d0*/  @!P0 IMAD.MOV R10, RZ, RZ, R9 ;  /* 0x000000ffff0a8224 */ /* 0x000fe200078e0209 */
[----:B------:R-:W-:-:S02]  /*04e0*/  ISETP.NE.AND P0, PT, R8, UR4, PT ;  /* 0x0000000408007c0c */ /* 0x000fc4000bf05270 */
[----:B------:R-:W-:Y:S01]  /*04f0*/  ISETP.LT.OR P3, PT, R23, R0, P3 ;  /* 0x000000001700720c */ /* 0x000fe20001f61670 */
[----:B------:R-:W-:-:S05]  /*0500*/  VIADD R9, R10, 0x1 ;  /* 0x000000010a097836 */ /* 0x000fca0000000000 */
[----:B------:R-:W-:Y:S01]  /*0510*/  @!P1 IMAD.MOV R9, RZ, RZ, R10 ;  /* 0x000000ffff099224 */ /* 0x000fe200078e020a */
[----:B------:R-:W-:-:S03]  /*0520*/  IADD3 R4, P1, PT, R4, 0x20, RZ ;  /* 0x0000002004047810 */ /* 0x000fc60007f3e0ff */
[----:B------:R-:W-:Y:S02]  /*0530*/  VIADD R10, R9, 0x1 ;  /* 0x00000001090a7836 */ /* 0x000fe40000000000 */
[----:B------:R-:W-:Y:S02]  /*0540*/  IMAD.X R5, RZ, RZ, R5, P1 ;  /* 0x000000ffff057224 */ /* 0x000fe400008e0605 */
[----:B------:R-:W-:Y:S01]  /*0550*/  @!P3 IMAD.MOV R10, RZ, RZ, R9 ;  /* 0x000000ffff0ab224 */ /* 0x000fe200078e0209 */
[----:B------:R-:W-:Y:S06]  /*0560*/  @P0 BRA `(.L_x_2) ;  /* 0xfffffffc00100947 */ /* 0x000fec000383ffff */
.L_x_1:
[----:B------:R-:W-:Y:S05]  /*0570*/  @!P2 BRA `(.L_x_3) ;  /* 0x00000004000ca947 */ /* 0x000fea0003800000 */
[----:B------:R-:W-:Y:S02]  /*0580*/  ISETP.GE.U32.AND P0, PT, R12, 0x4, PT ;  /* 0x000000040c00780c */ /* 0x000fe40003f06070 */
[----:B------:R-:W-:-:S04]  /*0590*/  LOP3.LUT R14, R6, 0x3, RZ, 0xc0, !PT ;  /* 0x00000003060e7812 */ /* 0x000fc800078ec0ff */
[----:B------:R-:W-:-:S07]  /*05a0*/  ISETP.NE.AND P2, PT, R14, RZ, PT ;  /* 0x000000ff0e00720c */ /* 0x000fce0003f45270 */
[----:B------:R-:W-:Y:S06]  /*05b0*/  @!P0 BRA `(.L_x_4) ;  /* 0x0000000000748947 */ /* 0x000fec0003800000 */
[----:B0-----:R-:W-:-:S05]  /*05c0*/  IMAD.WIDE.U32 R4, R8, 0x4, R2 ;  /* 0x0000000408047825 */ /* 0x001fca00078e0002 */
[----:B------:R-:W2:Y:S04]  /*05d0*/  LDG.E R9, desc[UR6][R4.64] ;  /* 0x0000000604097981 */ /* 0x000ea8000c1e1900 */
[----:B------:R-:W3:Y:S04]  /*05e0*/  LDG.E R11, desc[UR6][R4.64+0x4] ;  /* 0x00000406040b7981 */ /* 0x000ee8000c1e1900 */
[----:B------:R-:W4:Y:S04]  /*05f0*/  LDG.E R13, desc[UR6][R4.64+0x8] ;  /* 0x00000806040d7981 */ /* 0x000f28000c1e1900 */
[----:B------:R0:W4:Y:S01]  /*0600*/  LDG.E R15, desc[UR6][R4.64+0xc] ;  /* 0x00000c06040f7981 */ /* 0x000122000c1e1900 */
[----:B------:R-:W-:-:S02]  /*0610*/  VIADD R12, R8, 0x1 ;  /* 0x00000001080c7836 */ /* 0x000fc40000000000 */
[----:B0-----:R-:W-:Y:S01]  /*0620*/  VIADD R4, R8, 0x3 ;  /* 0x0000000308047836 */ /* 0x001fe20000000000 */
[----:B--2--5:R-:W-:-:S04]  /*0630*/  ISETP.NE.AND P1, PT, R9, R0, PT ;  /* 0x000000000900720c */ /* 0x024fc80003f25270 */
[-C--:B------:R-:W-:Y:S02]  /*0640*/  ISETP.LT.AND P1, PT, R8, R7.reuse, !P1 ;  /* 0x000000070800720c */ /* 0x080fe40004f21270 */
[-C--:B---3--:R-:W-:Y:S02]  /*0650*/  ISETP.NE.AND P0, PT, R11, R0.reuse, PT ;  /* 0x000000000b00720c */ /* 0x088fe40003f05270 */
[-C--:B------:R-:W-:Y:S01]  /*0660*/  ISETP.LT.OR P1, PT, R9, R0.reuse, P1 ;  /* 0x000000000900720c */ /* 0x080fe20000f21670 */
[----:B------:R-:W-:Y:S01]  /*0670*/  VIADD R9, R10, 0x1 ;  /* 0x000000010a097836 */ /* 0x000fe20000000000 */
[----:B------:R-:W-:Y:S01]  /*0680*/  ISETP.LT.AND P0, PT, R12, R7, !P0 ;  /* 0x000000070c00720c */ /* 0x000fe20004701270 */
[C---:B------:R-:W-:Y:S01]  /*0690*/  VIADD R12, R8.reuse, 0x2 ;  /* 0x00000002080c7836 */ /* 0x040fe20000000000 */
[-C--:B----4-:R-:W-:Y:S01]  /*06a0*/  ISETP.NE.AND P3, PT, R13, R0.reuse, PT ;  /* 0x000000000d00720c */ /* 0x090fe20003f65270 */
[----:B------:R-:W-:Y:S01]  /*06b0*/  VIADD R8, R8, 0x4 ;  /* 0x0000000408087836 */ /* 0x000fe20000000000 */
[----:B------:R-:W-:-:S02]  /*06c0*/  ISETP.LT.OR P0, PT, R11, R0, P0 ;  /* 0x000000000b00720c */ /* 0x000fc40000701670 */
[----:B------:R-:W-:-:S05]  /*06d0*/  ISETP.LT.AND P3, PT, R12, R7, !P3 ;  /* 0x000000070c00720c */ /* 0x000fca0005f61270 */
[----:B------:R-:W-:Y:S01]  /*06e0*/  @!P1 IMAD.MOV R9, RZ, RZ, R10 ;  /* 0x000000ffff099224 */ /* 0x000fe200078e020a */
[-C--:B------:R-:W-:Y:S02]  /*06f0*/  ISETP.LT.OR P1, PT, R13, R0.reuse, P3 ;  /* 0x000000000d00720c */ /* 0x080fe40001f21670 */
[----:B------:R-:W-:Y:S01]  /*0700*/  ISETP.NE.AND P3, PT, R15, R0, PT ;  /* 0x000000000f00720c */ /* 0x000fe20003f65270 */
[----:B------:R-:W-:Y:S02]  /*0710*/  VIADD R5, R9, 0x1 ;  /* 0x0000000109057836 */ /* 0x000fe40000000000 */
[----:B------:R-:W-:Y:S01]  /*0720*/  @!P0 IMAD.MOV R5, RZ, RZ, R9 ;  /* 0x000000ffff058224 */ /* 0x000fe200078e0209 */
[----:B------:R-:W-:-:S03]  /*0730*/  ISETP.LT.AND P3, PT, R4, R7, !P3 ;  /* 0x000000070400720c */ /* 0x000fc60005f61270 */
[----:B------:R-:W-:Y:S01]  /*0740*/  VIADD R4, R5, 0x1 ;  /* 0x0000000105047836 */ /* 0x000fe20000000000 */
[----:B------:R-:W-:-:S03]  /*0750*/  ISETP.LT.OR P3, PT, R15, R0, P3 ;  /* 0x000000000f00720c */ /* 0x000fc60001f61670 */
[----:B------:R-:W-:-:S04]  /*0760*/  @!P1 IMAD.MOV R4, RZ, RZ, R5 ;  /* 0x000000ffff049224 */ /* 0x000fc800078e0205 */
[----:B------:R-:W-:-:S06]  /*0770*/  VIADD R10, R4, 0x1 ;  /* 0x00000001040a7836 */ /* 0x000fcc0000000000 */
[----:B------:R-:W-:-:S07]  /*0780*/  @!P3 IMAD.MOV R10, RZ, RZ, R4 ;  /* 0x000000ffff0ab224 */ /* 0x000fce00078e0204 */
.L_x_4:
[----:B------:R-:W-:Y:S05]  /*0790*/  @!P2 BRA `(.L_x_3) ;  /* 0x000000000084a947 */ /* 0x000fea0003800000 */
[----:B------:R-:W-:-:S13]  /*07a0*/  ISETP.NE.AND P3, PT, R14, 0x1, PT ;  /* 0x000000010e00780c */ /* 0x000fda0003f65270 */
[----:B0-----:R-:W-:-:S05]  /*07b0*/  @P3 IMAD.WIDE.U32 R4, R8, 0x4, R2 ;  /* 0x0000000408043825 */ /* 0x001fca00078e0002 */
[----:B------:R-:W2:Y:S01]  /*07c0*/  @P3 LDG.E R9, desc[UR6][R4.64] ;  /* 0x0000000604093981 */ /* 0x000ea2000c1e1900 */
[----:B------:R-:W-:-:S03]  /*07d0*/  LOP3.LUT R6, R6, 0x1, RZ, 0xc0, !PT ;  /* 0x0000000106067812 */ /* 0x000fc600078ec0ff */
[----:B------:R-:W3:Y:S01]  /*07e0*/  @P3 LDG.E R11, desc[UR6][R4.64+0x4] ;  /* 0x00000406040b3981 */ /* 0x000ee2000c1e1900 */
[----:B------:R-:W-:Y:S01]  /*07f0*/  ISETP.NE.U32.AND P2, PT, R6, 0x1, PT ;  /* 0x000000010600780c */ /* 0x000fe20003f45070 */
[----:B------:R-:W-:Y:S01]  /*0800*/  @P3 VIADD R6, R8, 0x1 ;  /* 0x0000000108063836 */ /* 0x000fe20000000000 */
[----:B--2--5:R-:W-:-:S04]  /*0810*/  @P3 ISETP.NE.AND P0, PT, R9, R0, PT ;  /* 0x000000000900320c */ /* 0x024fc80003f05270 */
[C---:B------:R-:W-:Y:S01]  /*0820*/  @P3 ISETP.LT.AND P0, PT, R8.reuse, R7, !P0 ;  /* 0x000000070800320c */ /* 0x040fe20004701270 */
[----:B------:R-:W-:-:S06]  /*0830*/  @P3 VIADD R8, R8, 0x2 ;  /* 0x0000000208083836 */ /* 0x000fcc0000000000 */
[----:B------:R-:W-:-:S06]  /*0840*/  @!P2 IMAD.WIDE.U32 R2, R8, 0x4, R2 ;  /* 0x000000040802a825 */ /* 0x000fcc00078e0002 */
[----:B------:R0:W2:Y:S01]  /*0850*/  @!P2 LDG.E R3, desc[UR6][R2.64] ;  /* 0x000000060203a981 */ /* 0x0000a2000c1e1900 */
[-C--:B------:R-:W-:Y:S02]  /*0860*/  @P3 ISETP.LT.OR P0, PT, R9, R0.reuse, P0 ;  /* 0x000000000900320c */ /* 0x080fe40000701670 */
[----:B---3--:R-:W-:Y:S02]  /*0870*/  @P3 ISETP.NE.AND P4, PT, R11, R0, PT ;  /* 0x000000000b00320c */ /* 0x008fe40003f85270 */
[----:B------:R-:W-:Y:S02]  /*0880*/  PLOP3.LUT P1, PT, PT, PT, PT, 0x80, 0x8 ;  /* 0x000000000008781c */ /* 0x000fe40003f2f070 */
[----:B------:R-:W-:Y:S02]  /*0890*/  @P3 PLOP3.LUT P1, PT, P0, PT, PT, 0x80, 0x8 ;  /* 0x000000000008381c */ /* 0x000fe4000072f070 */
[----:B------:R-:W-:-:S04]  /*08a0*/  @P3 ISETP.LT.AND P4, PT, R6, R7, !P4 ;  /* 0x000000070600320c */ /* 0x000fc80006781270 */
[----:B------:R-:W-:Y:S02]  /*08b0*/  @P3 ISETP.LT.OR P4, PT, R11, R0, P4 ;  /* 0x000000000b00320c */ /* 0x000fe40002781670 */
[----:B------:R-:W-:Y:S02]  /*08c0*/  PLOP3.LUT P0, PT, PT, PT, PT, 0x80, 0x8 ;  /* 0x000000000008781c */ /* 0x000fe40003f0f070 */
[----:B------:R-:W-:Y:S01]  /*08d0*/  @P3 PLOP3.LUT P0, PT, P4, PT, PT, 0x80, 0x8 ;  /* 0x000000000008381c */ /* 0x000fe2000270f070 */
[----:B------:R-:W-:Y:S02]  /*08e0*/  @P3 VIADD R4, R10, 0x1 ;  /* 0x000000010a043836 */ /* 0x000fe40000000000 */
[----:B------:R-:W-:-:S04]  /*08f0*/  @!P1 IMAD.MOV R4, RZ, RZ, R10 ;  /* 0x000000ffff049224 */ /* 0x000fc800078e020a */
[----:B0-----:R-:W-:-:S06]  /*0900*/  @P3 VIADD R2, R4, 0x1 ;  /* 0x0000000104023836 */ /* 0x001fcc0000000000 */
[----:B------:R-:W-:-:S04]  /*0910*/  @!P0 IMAD.MOV R2, RZ, RZ, R4 ;  /* 0x000000ffff028224 */ /* 0x000fc800078e0204 */
[----:B------:R-:W-:-:S04]  /*0920*/  @P3 IMAD.MOV.U32 R10, RZ, RZ, R2 ;  /* 0x000000ffff0a3224 */ /* 0x000fc800078e0002 */
[----:B------:R-:W-:Y:S01]  /*0930*/  @!P2 VIADD R2, R10, 0x1 ;  /* 0x000000010a02a836 */ /* 0x000fe20000000000 */
[----:B--2---:R-:W-:-:S04]  /*0940*/  @!P2 ISETP.NE.AND P4, PT, R3, R0, PT ;  /* 0x000000000300a20c */ /* 0x004fc80003f85270 */
[----:B------:R-:W-:-:S04]  /*0950*/  @!P2 ISETP.LT.AND P1, PT, R8, R7, !P4 ;  /* 0x000000070800a20c */ /* 0x000fc80006721270 */
[----:B------:R-:W-:Y:S02]  /*0960*/  @!P2 ISETP.LT.OR P4, PT, R3, R0, P1 ;  /* 0x000000000300a20c */ /* 0x000fe40000f81670 */
[----:B------:R-:W-:Y:S02]  /*0970*/  PLOP3.LUT P1, PT, PT, PT, PT, 0x80, 0x8 ;  /* 0x000000000008781c */ /* 0x000fe40003f2f070 */
[----:B------:R-:W-:-:S13]  /*0980*/  @!P2 PLOP3.LUT P1, PT, P4, PT, PT, 0x80, 0x8 ;  /* 0x000000000008a81c */ /* 0x000fda000272f070 */
[----:B------:R-:W-:-:S04]  /*0990*/  @!P1 IMAD.MOV R2, RZ, RZ, R10 ;  /* 0x000000ffff029224 */ /* 0x000fc800078e020a */
[----:B------:R-:W-:-:S07]  /*09a0*/  @!P2 IMAD.MOV.U32 R10, RZ, RZ, R2 ;  /* 0x000000ffff0aa224 */ /* 0x000fce00078e0002 */
.L_x_3:
[----:B------:R-:W-:-:S07]  /*09b0*/  IMAD.MOV.U32 R11, RZ, RZ, RZ ;  /* 0x000000ffff0b7224 */ /* 0x000fce00078e00ff */
.L_x_0:
[----:B------:R-:W1:Y:S02]  /*09c0*/  LDCU.64 UR4, c[0x0][0x388] ;  /* 0x00007100ff0477ac */ /* 0x000e640008000a00 */
[----:B-1----:R-:W-:-:S04]  /*09d0*/  LEA R2, P0, R10, UR4, 0x2 ;  /* 0x000000040a027c11 */ /* 0x002fc8000f8010ff */
[----:B------:R-:W-:-:S05]  /*09e0*/  LEA.HI.X R3, R10, UR5, R11, 0x2, P0 ;  /* 0x000000050a037c11 */ /* 0x000fca00080f140b */
[----:B-----5:R-:W-:Y:S01]  /*09f0*/  STG.E desc[UR6][R2.64], R0 ;  /* 0x0000000002007986 */ /* 0x020fe2000c101906 */
[----:B------:R-:W-:Y:S05]  /*0a00*/  EXIT ;  /* 0x000000000000794d */ /* 0x000fea0003800000 */
.L_x_5:
[----:B------:R-:W-:-:S00]  /*0a10*/  BRA `(.L_x_5) ;  /* 0xfffffffc00fc7947 */ /* 0x000fc0000383ffff */
[----:B------:R-:W-:-:S00]  /*0a20*/  NOP ;  /* 0x0000000000007918 */ /* 0x000fc00000000000 */
        /* <DEDUP_REMOVED lines=13> */
.L_x_6:


//--------------------- .nv.shared.reserved.0     --------------------------
	.section	.nv.shared.reserved.0,"aw",@nobits
	.weak		__nv_reservedSMEM_offset_0_alias
	.size		__nv_reservedSMEM_offset_0_alias, 0, 64
	.other		__nv_reservedSMEM_offset_0_alias,@"STO_CUDA_RESERVED_SHARED STV_DEFAULT"
__nv_reservedSMEM_offset_0_alias:
	.zero		0
	.zero		64


//--------------------- .nv.constant0._Z19selectionSortKernelPiS_i --------------------------
	.section	.nv.constant0._Z19selectionSortKernelPiS_i,"a",@progbits
	.sectionflags	@""
	.align	4
.nv.constant0._Z19selectionSortKernelPiS_i:
	.zero		916


//--------------------- SYMBOLS --------------------------

	.type		.nv.reservedSmem.offset0,@object
	.size		.nv.reservedSmem.offset0,0x4
